//
// Generated by NVIDIA NVVM Compiler
//
// Compiler Build ID: CL-36424714
// Cuda compilation tools, release 13.0, V13.0.88
// Based on NVVM 20.0.0
//

.version 9.0
.target sm_100
.address_size 64

	// .globl	_Z9SDHKernelP8atomdescP10hist_entryxd

.visible .entry _Z9SDHKernelP8atomdescP10hist_entryxd(
	.param .u64 .ptr .align 1 _Z9SDHKernelP8atomdescP10hist_entryxd_param_0,
	.param .u64 .ptr .align 1 _Z9SDHKernelP8atomdescP10hist_entryxd_param_1,
	.param .u64 _Z9SDHKernelP8atomdescP10hist_entryxd_param_2,
	.param .f64 _Z9SDHKernelP8atomdescP10hist_entryxd_param_3
)
{
	.reg .pred 	%p<3>;
	.reg .b32 	%r<11>;
	.reg .b64 	%rd<15>;
	.reg .b64 	%fd<16>;

	ld.param.u64 	%rd9, [_Z9SDHKernelP8atomdescP10hist_entryxd_param_0];
	ld.param.u64 	%rd7, [_Z9SDHKernelP8atomdescP10hist_entryxd_param_1];
	ld.param.u64 	%rd8, [_Z9SDHKernelP8atomdescP10hist_entryxd_param_2];
	ld.param.f64 	%fd1, [_Z9SDHKernelP8atomdescP10hist_entryxd_param_3];
	cvta.to.global.u64 	%rd1, %rd9;
	mov.u32 	%r5, %tid.x;
	mov.u32 	%r6, %ntid.x;
	mov.u32 	%r7, %ctaid.x;
	mad.lo.s32 	%r1, %r6, %r7, %r5;
	add.s32 	%r10, %r1, 1;
	cvt.s64.s32 	%rd14, %r10;
	setp.le.s64 	%p1, %rd8, %rd14;
	@%p1 bra 	$L__BB0_3;
	mul.wide.s32 	%rd10, %r1, 24;
	add.s64 	%rd3, %rd1, %rd10;
	cvta.to.global.u64 	%rd4, %rd7;
$L__BB0_2:
	ld.global.f64 	%fd2, [%rd3];
	mad.lo.s64 	%rd11, %rd14, 24, %rd1;
	ld.global.f64 	%fd3, [%rd11];
	ld.global.f64 	%fd4, [%rd3+8];
	ld.global.f64 	%fd5, [%rd11+8];
	ld.global.f64 	%fd6, [%rd3+16];
	ld.global.f64 	%fd7, [%rd11+16];
	sub.f64 	%fd8, %fd2, %fd3;
	sub.f64 	%fd9, %fd4, %fd5;
	mul.f64 	%fd10, %fd9, %fd9;
	fma.rn.f64 	%fd11, %fd8, %fd8, %fd10;
	sub.f64 	%fd12, %fd6, %fd7;
	fma.rn.f64 	%fd13, %fd12, %fd12, %fd11;
	sqrt.rn.f64 	%fd14, %fd13;
	div.rn.f64 	%fd15, %fd14, %fd1;
	cvt.rzi.s32.f64 	%r8, %fd15;
	mul.wide.s32 	%rd12, %r8, 4;
	add.s64 	%rd13, %rd4, %rd12;
	atom.global.add.u32 	%r9, [%rd13], 1;
	add.s32 	%r10, %r10, 1;
	cvt.s64.s32 	%rd14, %r10;
	setp.gt.s64 	%p2, %rd8, %rd14;
	@%p2 bra 	$L__BB0_2;
$L__BB0_3:
	ret;

}


// ===== COMPILED SASS (sm_100) =====

	.target	sm_100

	.elftype	@"ET_EXEC"


//--------------------- .note.nv.tkinfo           --------------------------
	.section	.note.nv.tkinfo,"",@"SHT_NOTE"
	.sectionflags	@"SHF_NOTE_NV_TKINFO"
	.tkinfo
        /*0018*/ 	.word	0x00000002
        /*0030*/ 	.string	""
        /*0030*/ 	.string	"ptxas"
        /*0030*/ 	.string	"Cuda compilation tools, release 13.0, V13.0.88"
        /*0030*/ 	.string	"Build cuda_13.0.r13.0/compiler.36424714_0"
        /*0030*/ 	.string	"-arch sm_100 -m 64 "



//--------------------- .note.nv.cuinfo           --------------------------
	.section	.note.nv.cuinfo,"",@"SHT_NOTE"
	.sectionflags	@"SHF_NOTE_NV_CUINFO"
        /*0018*/ 	.short	0x0002
        /*001a*/ 	.short	0x0064
        /*001c*/ 	.short	0x0082
	.zero		2


//--------------------- .nv.info                  --------------------------
	.section	.nv.info,"",@"SHT_CUDA_INFO"
	.align	4


	//----- nvinfo : EIATTR_REGCOUNT
	.align		4
        /*0000*/ 	.byte	0x04, 0x2f
        /*0002*/ 	.short	(.L_1 - .L_0)
	.align		4
.L_0:
        /*0004*/ 	.word	index@(_Z9SDHKernelP8atomdescP10hist_entryxd)
        /*0008*/ 	.word	0x0000001e


	//----- nvinfo : EIATTR_FRAME_SIZE
	.align		4
.L_1:
        /*000c*/ 	.byte	0x04, 0x11
        /*000e*/ 	.short	(.L_3 - .L_2)
	.align		4
.L_2:
        /*0010*/ 	.word	index@($__internal_1_$__cuda_sm20_dsqrt_rn_f64_mediumpath_v1)
        /*0014*/ 	.word	0x00000000


	//----- nvinfo : EIATTR_FRAME_SIZE
	.align		4
.L_3:
        /*0018*/ 	.byte	0x04, 0x11
        /*001a*/ 	.short	(.L_5 - .L_4)
	.align		4
.L_4:
        /*001c*/ 	.word	index@($__internal_0_$__cuda_sm20_div_rn_f64_full)
        /*0020*/ 	.word	0x00000000


	//----- nvinfo : EIATTR_FRAME_SIZE
	.align		4
.L_5:
        /*0024*/ 	.byte	0x04, 0x11
        /*0026*/ 	.short	(.L_7 - .L_6)
	.align		4
.L_6:
        /*0028*/ 	.word	index@(_Z9SDHKernelP8atomdescP10hist_entryxd)
        /*002c*/ 	.word	0x00000000


	//----- nvinfo : EIATTR_MIN_STACK_SIZE
	.align		4
.L_7:
        /*0030*/ 	.byte	0x04, 0x12
        /*0032*/ 	.short	(.L_9 - .L_8)
	.align		4
.L_8:
        /*0034*/ 	.word	index@(_Z9SDHKernelP8atomdescP10hist_entryxd)
        /*0038*/ 	.word	0x00000000
.L_9:


//--------------------- .nv.compat                --------------------------
	.section	.nv.compat,"",@"SHT_CUDA_COMPAT_INFO"
	.align	4
        /*0000*/ 	.byte	0x02, 0x09, 0x00, 0x00, 0x02, 0x02, 0x01, 0x00, 0x02, 0x05, 0x05, 0x00, 0x03, 0x07, 0x01, 0x01
        /*0010*/ 	.byte	0x02, 0x03, 0x00, 0x00, 0x02, 0x06, 0x01, 0x00, 0x04, 0x0b, 0x08, 0x00, 0x01, 0x00, 0x00, 0x00
        /*0020*/ 	.byte	0x00, 0x00, 0x00, 0x00


//--------------------- .nv.info._Z9SDHKernelP8atomdescP10hist_entryxd --------------------------
	.section	.nv.info._Z9SDHKernelP8atomdescP10hist_entryxd,"",@"SHT_CUDA_INFO"
	.sectionflags	@""
	.align	4


	//----- nvinfo : EIATTR_CUDA_API_VERSION
	.align		4
        /*0000*/ 	.byte	0x04, 0x37
        /*0002*/ 	.short	(.L_11 - .L_10)
.L_10:
        /*0004*/ 	.word	0x00000082


	//----- nvinfo : EIATTR_KPARAM_INFO
	.align		4
.L_11:
        /*0008*/ 	.byte	0x04, 0x17
        /*000a*/ 	.short	(.L_13 - .L_12)
.L_12:
        /*000c*/ 	.word	0x00000000
        /*0010*/ 	.short	0x0003
        /*0012*/ 	.short	0x0018
        /*0014*/ 	.byte	0x00, 0xf0, 0x21, 0x00


	//----- nvinfo : EIATTR_KPARAM_INFO
	.align		4
.L_13:
        /*0018*/ 	.byte	0x04, 0x17
        /*001a*/ 	.short	(.L_15 - .L_14)
.L_14:
        /*001c*/ 	.word	0x00000000
        /*0020*/ 	.short	0x0002
        /*0022*/ 	.short	0x0010
        /*0024*/ 	.byte	0x00, 0xf0, 0x21, 0x00


	//----- nvinfo : EIATTR_KPARAM_INFO
	.align		4
.L_15:
        /*0028*/ 	.byte	0x04, 0x17
        /*002a*/ 	.short	(.L_17 - .L_16)
.L_16:
        /*002c*/ 	.word	0x00000000
        /*0030*/ 	.short	0x0001
        /*0032*/ 	.short	0x0008
        /*0034*/ 	.byte	0x00, 0xf5, 0x21, 0x00


	//----- nvinfo : EIATTR_KPARAM_INFO
	.align		4
.L_17:
        /*0038*/ 	.byte	0x04, 0x17
        /*003a*/ 	.short	(.L_19 - .L_18)
.L_18:
        /*003c*/ 	.word	0x00000000
        /*0040*/ 	.short	0x0000
        /*0042*/ 	.short	0x0000
        /*0044*/ 	.byte	0x00, 0xf5, 0x21, 0x00


	//----- nvinfo : EIATTR_SPARSE_MMA_MASK
	.align		4
.L_19:
        /*0048*/ 	.byte	0x03, 0x50
        /*004a*/ 	.short	0x0000


	//----- nvinfo : EIATTR_MAXREG_COUNT
	.align		4
        /*004c*/ 	.byte	0x03, 0x1b
        /*004e*/ 	.short	0x00ff


	//----- nvinfo : EIATTR_MERCURY_ISA_VERSION
	.align		4
        /*0050*/ 	.byte	0x03, 0x5f
        /*0052*/ 	.short	0x0101


	//----- nvinfo : EIATTR_VRC_CTA_INIT_COUNT
	.align		4
        /*0054*/ 	.byte	0x02, 0x4a
	.zero		1
	.zero		1


	//----- nvinfo : EIATTR_EXIT_INSTR_OFFSETS
	.align		4
        /*0058*/ 	.byte	0x04, 0x1c
        /*005a*/ 	.short	(.L_21 - .L_20)


	//   ....[0]....
.L_20:
        /*005c*/ 	.word	0x000000a0


	//   ....[1]....
        /*0060*/ 	.word	0x00000580


	//----- nvinfo : EIATTR_CRS_STACK_SIZE
	.align		4
.L_21:
        /*0064*/ 	.byte	0x04, 0x1e
        /*0066*/ 	.short	(.L_23 - .L_22)
.L_22:
        /*0068*/ 	.word	0x00000000


	//----- nvinfo : EIATTR_CBANK_PARAM_SIZE
	.align		4
.L_23:
        /*006c*/ 	.byte	0x03, 0x19
        /*006e*/ 	.short	0x0020


	//----- nvinfo : EIATTR_PARAM_CBANK
	.align		4
        /*0070*/ 	.byte	0x04, 0x0a
        /*0072*/ 	.short	(.L_25 - .L_24)
	.align		4
.L_24:
        /*0074*/ 	.word	index@(.nv.constant0._Z9SDHKernelP8atomdescP10hist_entryxd)
        /*0078*/ 	.short	0x0380
        /*007a*/ 	.short	0x0020


	//----- nvinfo : EIATTR_SW_WAR
	.align		4
.L_25:
        /*007c*/ 	.byte	0x04, 0x36
        /*007e*/ 	.short	(.L_27 - .L_26)
.L_26:
        /*0080*/ 	.word	0x00000008
.L_27:


//--------------------- .nv.callgraph             --------------------------
	.section	.nv.callgraph,"",@"SHT_CUDA_CALLGRAPH"
	.align	4
	.sectionentsize	8
	.align		4
        /*0000*/ 	.word	0x00000000
	.align		4
        /*0004*/ 	.word	0xffffffff
	.align		4
        /*0008*/ 	.word	0x00000000
	.align		4
        /*000c*/ 	.word	0xfffffffe
	.align		4
        /*0010*/ 	.word	0x00000000
	.align		4
        /*0014*/ 	.word	0xfffffffd
	.align		4
        /*0018*/ 	.word	0x00000000
	.align		4
        /*001c*/ 	.word	0xfffffffc


//--------------------- .text._Z9SDHKernelP8atomdescP10hist_entryxd --------------------------
	.section	.text._Z9SDHKernelP8atomdescP10hist_entryxd,"ax",@progbits
	.align	128
        .global         _Z9SDHKernelP8atomdescP10hist_entryxd
        .type           _Z9SDHKernelP8atomdescP10hist_entryxd,@function
        .size           _Z9SDHKernelP8atomdescP10hist_entryxd,(.L_x_16 - _Z9SDHKernelP8atomdescP10hist_entryxd)
        .other          _Z9SDHKernelP8atomdescP10hist_entryxd,@"STO_CUDA_ENTRY STV_DEFAULT"
_Z9SDHKernelP8atomdescP10hist_entryxd:
.text._Z9SDHKernelP8atomdescP10hist_entryxd:
[----:B------:R-:W-:Y:S01]  /*0000*/  LDC R1, c[0x0][0x37c] ;  /* 0x0000df00ff017b82 */ /* 0x000fe20000000800 */
[----:B------:R-:W0:Y:S01]  /*0010*/  S2R R3, SR_TID.X ;  /* 0x0000000000037919 */ /* 0x000e220000002100 */
[----:B------:R-:W0:Y:S01]  /*0020*/  LDCU UR4, c[0x0][0x360] ;  /* 0x00006c00ff0477ac */ /* 0x000e220008000800 */
[----:B------:R-:W0:Y:S01]  /*0030*/  S2R R0, SR_CTAID.X ;  /* 0x0000000000007919 */ /* 0x000e220000002500 */
[----:B------:R-:W1:Y:S01]  /*0040*/  LDCU.64 UR6, c[0x0][0x390] ;  /* 0x00007200ff0677ac */ /* 0x000e620008000a00 */
[----:B0-----:R-:W-:-:S04]  /*0050*/  IMAD R3, R0, UR4, R3 ;  /* 0x0000000400037c24 */ /* 0x001fc8000f8e0203 */
[----:B------:R-:W-:-:S05]  /*0060*/  VIADD R0, R3, 0x1 ;  /* 0x0000000103007836 */ /* 0x000fca0000000000 */
[----:B-1----:R-:W-:Y:S02]  /*0070*/  ISETP.GE.U32.AND P0, PT, R0, UR6, PT ;  /* 0x0000000600007c0c */ /* 0x002fe4000bf06070 */
[----:B------:R-:W-:-:S04]  /*0080*/  SHF.R.S32.HI R2, RZ, 0x1f, R0 ;  /* 0x0000001fff027819 */ /* 0x000fc80000011400 */
[----:B------:R-:W-:-:S13]  /*0090*/  ISETP.GE.AND.EX P0, PT, R2, UR7, PT, P0 ;  /* 0x0000000702007c0c */ /* 0x000fda000bf06300 */
[----:B------:R-:W-:Y:S05]  /*00a0*/  @P0 EXIT ;  /* 0x000000000000094d */ /* 0x000fea0003800000 */
[----:B------:R-:W0:Y:S01]  /*00b0*/  LDC.64 R10, c[0x0][0x380] ;  /* 0x0000e000ff0a7b82 */ /* 0x000e220000000a00 */
[----:B------:R-:W1:Y:S01]  /*00c0*/  LDCU.64 UR4, c[0x0][0x358] ;  /* 0x00006b00ff0477ac */ /* 0x000e620008000a00 */
[----:B------:R-:W2:Y:S06]  /*00d0*/  LDCU UR6, c[0x0][0x39c] ;  /* 0x00007380ff0677ac */ /* 0x000eac0008000800 */
[----:B------:R-:W3:Y:S01]  /*00e0*/  LDC.64 R16, c[0x0][0x380] ;  /* 0x0000e000ff107b82 */ /* 0x000ee20000000a00 */
[----:B------:R-:W4:Y:S07]  /*00f0*/  LDCU.64 UR8, c[0x0][0x390] ;  /* 0x00007200ff0877ac */ /* 0x000f2e0008000a00 */
[----:B------:R-:W1:Y:S08]  /*0100*/  LDC.64 R14, c[0x0][0x398] ;  /* 0x0000e600ff0e7b82 */ /* 0x000e700000000a00 */
[----:B------:R-:W1:Y:S01]  /*0110*/  LDC.64 R12, c[0x0][0x388] ;  /* 0x0000e200ff0c7b82 */ /* 0x000e620000000a00 */
[----:B0-----:R-:W-:-:S04]  /*0120*/  IMAD.WIDE R10, R3, 0x18, R10 ;  /* 0x00000018030a7825 */ /* 0x001fc800078e020a */
[----:B--2-4-:R-:W-:-:S07]  /*0130*/  IMAD.MOV.U32 R3, RZ, RZ, R0 ;  /* 0x000000ffff037224 */ /* 0x014fce00078e0000 */
.L_x_4:
[----:B------:R-:W-:Y:S01]  /*0140*/  IMAD R5, R2, 0x18, RZ ;  /* 0x0000001802057824 */ /* 0x000fe200078e02ff */
[----:B-1----:R-:W2:Y:S01]  /*0150*/  LDG.E.64 R20, desc[UR4][R10.64+0x8] ;  /* 0x000008040a147981 */ /* 0x002ea2000c1e1b00 */
[----:B0--3--:R-:W-:-:S03]  /*0160*/  IMAD.WIDE.U32 R8, R0, 0x18, R16 ;  /* 0x0000001800087825 */ /* 0x009fc600078e0010 */
[----:B------:R-:W3:Y:S01]  /*0170*/  LDG.E.64 R6, desc[UR4][R10.64] ;  /* 0x000000040a067981 */ /* 0x000ee2000c1e1b00 */
[----:B------:R-:W-:-:S03]  /*0180*/  IMAD.IADD R9, R9, 0x1, R5 ;  /* 0x0000000109097824 */ /* 0x000fc600078e0205 */
[----:B------:R-:W4:Y:S04]  /*0190*/  LDG.E.64 R4, desc[UR4][R10.64+0x10] ;  /* 0x000010040a047981 */ /* 0x000f28000c1e1b00 */
[----:B------:R-:W2:Y:S04]  /*01a0*/  LDG.E.64 R22, desc[UR4][R8.64+0x8] ;  /* 0x0000080408167981 */ /* 0x000ea8000c1e1b00 */
[----:B------:R-:W3:Y:S04]  /*01b0*/  LDG.E.64 R18, desc[UR4][R8.64] ;  /* 0x0000000408127981 */ /* 0x000ee8000c1e1b00 */
[----:B------:R0:W4:Y:S02]  /*01c0*/  LDG.E.64 R24, desc[UR4][R8.64+0x10] ;  /* 0x0000100408187981 */ /* 0x000124000c1e1b00 */
[----:B0-----:R-:W-:-:S02]  /*01d0*/  IMAD.MOV.U32 R8, RZ, RZ, 0x0 ;  /* 0x00000000ff087424 */ /* 0x001fc400078e00ff */
[----:B------:R-:W-:Y:S01]  /*01e0*/  IMAD.MOV.U32 R9, RZ, RZ, 0x3fd80000 ;  /* 0x3fd80000ff097424 */ /* 0x000fe200078e00ff */
[----:B------:R-:W-:Y:S05]  /*01f0*/  YIELD ;  /* 0x0000000000007946 */ /* 0x000fea0003800000 */
[----:B------:R-:W-:Y:S01]  /*0200*/  BSSY.RECONVERGENT B0, `(.L_x_0) ;  /* 0x0000017000007945 */ /* 0x000fe20003800200 */
[----:B--2---:R-:W-:Y:S02]  /*0210*/  DADD R20, R20, -R22 ;  /* 0x0000000014147229 */ /* 0x004fe40000000816 */
[----:B---3--:R-:W-:-:S06]  /*0220*/  DADD R6, R6, -R18 ;  /* 0x0000000006067229 */ /* 0x008fcc0000000812 */
[----:B------:R-:W-:Y:S02]  /*0230*/  DMUL R20, R20, R20 ;  /* 0x0000001414147228 */ /* 0x000fe40000000000 */
[----:B----4-:R-:W-:-:S06]  /*0240*/  DADD R24, R4, -R24 ;  /* 0x0000000004187229 */ /* 0x010fcc0000000818 */
[----:B------:R-:W-:-:S08]  /*0250*/  DFMA R4, R6, R6, R20 ;  /* 0x000000060604722b */ /* 0x000fd00000000014 */
[----:B------:R-:W-:-:S06]  /*0260*/  DFMA R4, R24, R24, R4 ;  /* 0x000000181804722b */ /* 0x000fcc0000000004 */
[----:B------:R-:W0:Y:S04]  /*0270*/  MUFU.RSQ64H R7, R5 ;  /* 0x0000000500077308 */ /* 0x000e280000001c00 */
[----:B------:R-:W-:-:S06]  /*0280*/  VIADD R6, R5, 0xfcb00000 ;  /* 0xfcb0000005067836 */ /* 0x000fcc0000000000 */
[----:B0-----:R-:W-:-:S08]  /*0290*/  DMUL R18, R6, R6 ;  /* 0x0000000606127228 */ /* 0x001fd00000000000 */
[----:B------:R-:W-:-:S08]  /*02a0*/  DFMA R18, R4, -R18, 1 ;  /* 0x3ff000000412742b */ /* 0x000fd00000000812 */
[----:B------:R-:W-:Y:S02]  /*02b0*/  DFMA R8, R18, R8, 0.5 ;  /* 0x3fe000001208742b */ /* 0x000fe40000000008 */
[----:B------:R-:W-:-:S08]  /*02c0*/  DMUL R18, R6, R18 ;  /* 0x0000001206127228 */ /* 0x000fd00000000000 */
[----:B------:R-:W-:Y:S01]  /*02d0*/  DFMA R24, R8, R18, R6 ;  /* 0x000000120818722b */ /* 0x000fe20000000006 */
[----:B------:R-:W-:-:S07]  /*02e0*/  ISETP.GE.U32.AND P0, PT, R6, 0x7ca00000, PT ;  /* 0x7ca000000600780c */ /* 0x000fce0003f06070 */
[----:B------:R-:W-:Y:S02]  /*02f0*/  DMUL R18, R4, R24 ;  /* 0x0000001804127228 */ /* 0x000fe40000000000 */
[----:B------:R-:W-:Y:S01]  /*0300*/  VIADD R23, R25, 0xfff00000 ;  /* 0xfff0000019177836 */ /* 0x000fe20000000000 */
[----:B------:R-:W-:-:S05]  /*0310*/  MOV R22, R24 ;  /* 0x0000001800167202 */ /* 0x000fca0000000f00 */
[----:B------:R-:W-:-:S08]  /*0320*/  DFMA R20, R18, -R18, R4 ;  /* 0x800000121214722b */ /* 0x000fd00000000004 */
[----:B------:R-:W-:Y:S01]  /*0330*/  DFMA R8, R20, R22, R18 ;  /* 0x000000161408722b */ /* 0x000fe20000000012 */
[----:B------:R-:W-:Y:S10]  /*0340*/  @!P0 BRA `(.L_x_1) ;  /* 0x0000000000088947 */ /* 0x000ff40003800000 */
[----:B------:R-:W-:-:S07]  /*0350*/  MOV R0, 0x370 ;  /* 0x0000037000007802 */ /* 0x000fce0000000f00 */
[----:B------:R-:W-:Y:S05]  /*0360*/  CALL.REL.NOINC `($__internal_1_$__cuda_sm20_dsqrt_rn_f64_mediumpath_v1) ;  /* 0x0000000400ec7944 */ /* 0x000fea0003c00000 */
.L_x_1:
[----:B------:R-:W-:Y:S05]  /*0370*/  BSYNC.RECONVERGENT B0 ;  /* 0x0000000000007941 */ /* 0x000fea0003800200 */
.L_x_0:
[----:B------:R-:W0:Y:S01]  /*0380*/  MUFU.RCP64H R5, UR6 ;  /* 0x0000000600057d08 */ /* 0x000e220008001800 */
[----:B------:R-:W-:Y:S01]  /*0390*/  IMAD.MOV.U32 R4, RZ, RZ, 0x1 ;  /* 0x00000001ff047424 */ /* 0x000fe200078e00ff */
[----:B------:R-:W-:Y:S01]  /*03a0*/  FSETP.GEU.AND P1, PT, |R9|, 6.5827683646048100446e-37, PT ;  /* 0x036000000900780b */ /* 0x000fe20003f2e200 */
[----:B------:R-:W-:Y:S04]  /*03b0*/  BSSY.RECONVERGENT B0, `(.L_x_2) ;  /* 0x0000012000007945 */ /* 0x000fe80003800200 */
[----:B0-----:R-:W-:-:S08]  /*03c0*/  DFMA R6, R4, -R14, 1 ;  /* 0x3ff000000406742b */ /* 0x001fd0000000080e */
[----:B------:R-:W-:-:S08]  /*03d0*/  DFMA R6, R6, R6, R6 ;  /* 0x000000060606722b */ /* 0x000fd00000000006 */
[----:B------:R-:W-:-:S08]  /*03e0*/  DFMA R6, R4, R6, R4 ;  /* 0x000000060406722b */ /* 0x000fd00000000004 */
[----:B------:R-:W-:-:S08]  /*03f0*/  DFMA R4, R6, -R14, 1 ;  /* 0x3ff000000604742b */ /* 0x000fd0000000080e */
[----:B------:R-:W-:-:S08]  /*0400*/  DFMA R4, R6, R4, R6 ;  /* 0x000000040604722b */ /* 0x000fd00000000006 */
[----:B------:R-:W-:-:S08]  /*0410*/  DMUL R6, R4, R8 ;  /* 0x0000000804067228 */ /* 0x000fd00000000000 */
[----:B------:R-:W-:-:S08]  /*0420*/  DFMA R18, R6, -R14, R8 ;  /* 0x8000000e0612722b */ /* 0x000fd00000000008 */
[----:B------:R-:W-:-:S10]  /*0430*/  DFMA R4, R4, R18, R6 ;  /* 0x000000120404722b */ /* 0x000fd40000000006 */
[----:B------:R-:W-:-:S05]  /*0440*/  FFMA R0, RZ, UR6, R5 ;  /* 0x00000006ff007c23 */ /* 0x000fca0008000005 */
[----:B------:R-:W-:-:S13]  /*0450*/  FSETP.GT.AND P0, PT, |R0|, 1.469367938527859385e-39, PT ;  /* 0x001000000000780b */ /* 0x000fda0003f04200 */
[----:B------:R-:W-:Y:S05]  /*0460*/  @P0 BRA P1, `(.L_x_3) ;  /* 0x0000000000180947 */ /* 0x000fea0000800000 */
[----:B------:R-:W-:Y:S01]  /*0470*/  IMAD.MOV.U32 R4, RZ, RZ, R8 ;  /* 0x000000ffff047224 */ /* 0x000fe200078e0008 */
[----:B------:R-:W-:Y:S01]  /*0480*/  MOV R2, 0x4b0 ;  /* 0x000004b000027802 */ /* 0x000fe20000000f00 */
[----:B------:R-:W-:-:S07]  /*0490*/  IMAD.MOV.U32 R5, RZ, RZ, R9 ;  /* 0x000000ffff057224 */ /* 0x000fce00078e0009 */
[----:B------:R-:W-:Y:S05]  /*04a0*/  CALL.REL.NOINC `($__internal_0_$__cuda_sm20_div_rn_f64_full) ;  /* 0x0000000000387944 */ /* 0x000fea0003c00000 */
[----:B------:R-:W-:Y:S02]  /*04b0*/  IMAD.MOV.U32 R4, RZ, RZ, R20 ;  /* 0x000000ffff047224 */ /* 0x000fe400078e0014 */
[----:B------:R-:W-:-:S07]  /*04c0*/  IMAD.MOV.U32 R5, RZ, RZ, R21 ;  /* 0x000000ffff057224 */ /* 0x000fce00078e0015 */
.L_x_3:
[----:B------:R-:W-:Y:S05]  /*04d0*/  BSYNC.RECONVERGENT B0 ;  /* 0x0000000000007941 */ /* 0x000fea0003800200 */
.L_x_2:
[----:B------:R-:W0:Y:S01]  /*04e0*/  F2I.F64.TRUNC R7, R4 ;  /* 0x0000000400077311 */ /* 0x000e22000030d100 */
[----:B------:R-:W-:Y:S01]  /*04f0*/  IADD3 R0, PT, PT, R3, 0x1, RZ ;  /* 0x0000000103007810 */ /* 0x000fe20007ffe0ff */
[----:B------:R-:W-:-:S03]  /*0500*/  IMAD.MOV.U32 R9, RZ, RZ, 0x1 ;  /* 0x00000001ff097424 */ /* 0x000fc600078e00ff */
[----:B------:R-:W-:Y:S02]  /*0510*/  ISETP.GE.U32.AND P0, PT, R0, UR8, PT ;  /* 0x0000000800007c0c */ /* 0x000fe4000bf06070 */
[----:B------:R-:W-:-:S04]  /*0520*/  SHF.R.S32.HI R2, RZ, 0x1f, R0 ;  /* 0x0000001fff027819 */ /* 0x000fc80000011400 */
[----:B------:R-:W-:Y:S01]  /*0530*/  ISETP.GE.AND.EX P0, PT, R2, UR9, PT, P0 ;  /* 0x0000000902007c0c */ /* 0x000fe2000bf06300 */
[----:B0-----:R-:W-:-:S05]  /*0540*/  IMAD.WIDE R6, R7, 0x4, R12 ;  /* 0x0000000407067825 */ /* 0x001fca00078e020c */
[----:B------:R0:W-:Y:S01]  /*0550*/  REDG.E.ADD.STRONG.GPU desc[UR4][R6.64], R9 ;  /* 0x000000090600798e */ /* 0x0001e2000c12e104 */
[----:B------:R-:W-:-:S06]  /*0560*/  IMAD.MOV.U32 R3, RZ, RZ, R0 ;  /* 0x000000ffff037224 */ /* 0x000fcc00078e0000 */
[----:B------:R-:W-:Y:S05]  /*0570*/  @!P0 BRA `(.L_x_4) ;  /* 0xfffffff800f08947 */ /* 0x000fea000383ffff */
[----:B------:R-:W-:Y:S05]  /*0580*/  EXIT ;  /* 0x000000000000794d */ /* 0x000fea0003800000 */
        .weak           $__internal_0_$__cuda_sm20_div_rn_f64_full
        .type           $__internal_0_$__cuda_sm20_div_rn_f64_full,@function
        .size           $__internal_0_$__cuda_sm20_div_rn_f64_full,($__internal_1_$__cuda_sm20_dsqrt_rn_f64_mediumpath_v1 - $__internal_0_$__cuda_sm20_div_rn_f64_full)
$__internal_0_$__cuda_sm20_div_rn_f64_full:
[----:B------:R-:W0:Y:S01]  /*0590*/  LDC.64 R8, c[0x0][0x398] ;  /* 0x0000e600ff087b82 */ /* 0x000e220000000a00 */
[----:B------:R-:W-:Y:S01]  /*05a0*/  IMAD.MOV.U32 R22, RZ, RZ, 0x1 ;  /* 0x00000001ff167424 */ /* 0x000fe200078e00ff */
[C---:B------:R-:W-:Y:S01]  /*05b0*/  FSETP.GEU.AND P2, PT, |R5|.reuse, 1.469367938527859385e-39, PT ;  /* 0x001000000500780b */ /* 0x040fe20003f4e200 */
[----:B------:R-:W-:Y:S01]  /*05c0*/  IMAD.MOV.U32 R0, RZ, RZ, 0x1ca00000 ;  /* 0x1ca00000ff007424 */ /* 0x000fe200078e00ff */
[----:B------:R-:W-:Y:S01]  /*05d0*/  LOP3.LUT R26, R5, 0x7ff00000, RZ, 0xc0, !PT ;  /* 0x7ff00000051a7812 */ /* 0x000fe200078ec0ff */
[----:B------:R-:W-:Y:S01]  /*05e0*/  BSSY.RECONVERGENT B1, `(.L_x_5) ;  /* 0x0000050000017945 */ /* 0x000fe20003800200 */
[C---:B0-----:R-:W-:Y:S02]  /*05f0*/  FSETP.GEU.AND P0, PT, |R9|.reuse, 1.469367938527859385e-39, PT ;  /* 0x001000000900780b */ /* 0x041fe40003f0e200 */
[C---:B------:R-:W-:Y:S02]  /*0600*/  LOP3.LUT R6, R9.reuse, 0x800fffff, RZ, 0xc0, !PT ;  /* 0x800fffff09067812 */ /* 0x040fe400078ec0ff */
[----:B------:R-:W-:-:S02]  /*0610*/  LOP3.LUT R27, R9, 0x7ff00000, RZ, 0xc0, !PT ;  /* 0x7ff00000091b7812 */ /* 0x000fc400078ec0ff */
[----:B------:R-:W-:Y:S01]  /*0620*/  LOP3.LUT R7, R6, 0x3ff00000, RZ, 0xfc, !PT ;  /* 0x3ff0000006077812 */ /* 0x000fe200078efcff */
[----:B------:R-:W-:Y:S01]  /*0630*/  IMAD.MOV.U32 R6, RZ, RZ, R8 ;  /* 0x000000ffff067224 */ /* 0x000fe200078e0008 */
[----:B------:R-:W-:-:S04]  /*0640*/  ISETP.GE.U32.AND P1, PT, R26, R27, PT ;  /* 0x0000001b1a00720c */ /* 0x000fc80003f26070 */
[----:B------:R-:W-:Y:S01]  /*0650*/  SEL R0, R0, 0x63400000, !P1 ;  /* 0x6340000000007807 */ /* 0x000fe20004800000 */
[----:B------:R-:W0:Y:S03]  /*0660*/  @!P0 LDC.64 R18, c[0x0][0x398] ;  /* 0x0000e600ff128b82 */ /* 0x000e260000000a00 */
[----:B------:R-:W-:-:S04]  /*0670*/  @!P2 LOP3.LUT R24, R0, 0x80000000, R5, 0xf8, !PT ;  /* 0x800000000018a812 */ /* 0x000fc800078ef805 */
[----:B------:R-:W-:Y:S01]  /*0680*/  @!P2 LOP3.LUT R25, R24, 0x100000, RZ, 0xfc, !PT ;  /* 0x001000001819a812 */ /* 0x000fe200078efcff */
[----:B------:R-:W-:Y:S01]  /*0690*/  @!P2 IMAD.MOV.U32 R24, RZ, RZ, RZ ;  /* 0x000000ffff18a224 */ /* 0x000fe200078e00ff */
[----:B0-----:R-:W-:-:S06]  /*06a0*/  @!P0 DMUL R6, R18, 8.98846567431157953865e+307 ;  /* 0x7fe0000012068828 */ /* 0x001fcc0000000000 */
[----:B------:R-:W0:Y:S02]  /*06b0*/  MUFU.RCP64H R23, R7 ;  /* 0x0000000700177308 */ /* 0x000e240000001800 */
[----:B0-----:R-:W-:-:S08]  /*06c0*/  DFMA R18, R22, -R6, 1 ;  /* 0x3ff000001612742b */ /* 0x001fd00000000806 */
[----:B------:R-:W-:-:S08]  /*06d0*/  DFMA R18, R18, R18, R18 ;  /* 0x000000121212722b */ /* 0x000fd00000000012 */
[----:B------:R-:W-:Y:S01]  /*06e0*/  DFMA R22, R22, R18, R22 ;  /* 0x000000121616722b */ /* 0x000fe20000000016 */
[----:B------:R-:W-:Y:S01]  /*06f0*/  LOP3.LUT R19, R0, 0x800fffff, R5, 0xf8, !PT ;  /* 0x800fffff00137812 */ /* 0x000fe200078ef805 */
[----:B------:R-:W-:-:S06]  /*0700*/  IMAD.MOV.U32 R18, RZ, RZ, R4 ;  /* 0x000000ffff127224 */ /* 0x000fcc00078e0004 */
[----:B------:R-:W-:Y:S02]  /*0710*/  DFMA R20, R22, -R6, 1 ;  /* 0x3ff000001614742b */ /* 0x000fe40000000806 */
[----:B------:R-:W-:-:S06]  /*0720*/  @!P2 DFMA R18, R18, 2, -R24 ;  /* 0x400000001212a82b */ /* 0x000fcc0000000818 */
[----:B------:R-:W-:-:S08]  /*0730*/  DFMA R20, R22, R20, R22 ;  /* 0x000000141614722b */ /* 0x000fd00000000016 */
[----:B------:R-:W-:-:S08]  /*0740*/  DMUL R22, R20, R18 ;  /* 0x0000001214167228 */ /* 0x000fd00000000000 */
[----:B------:R-:W-:-:S08]  /*0750*/  DFMA R24, R22, -R6, R18 ;  /* 0x800000061618722b */ /* 0x000fd00000000012 */
[----:B------:R-:W-:Y:S01]  /*0760*/  DFMA R24, R20, R24, R22 ;  /* 0x000000181418722b */ /* 0x000fe20000000016 */
[----:B------:R-:W-:Y:S01]  /*0770*/  MOV R22, R26 ;  /* 0x0000001a00167202 */ /* 0x000fe20000000f00 */
[----:B------:R-:W-:Y:S01]  /*0780*/  IMAD.MOV.U32 R23, RZ, RZ, R27 ;  /* 0x000000ffff177224 */ /* 0x000fe200078e001b */
[----:B------:R-:W-:Y:S02]  /*0790*/  @!P2 LOP3.LUT R22, R19, 0x7ff00000, RZ, 0xc0, !PT ;  /* 0x7ff000001316a812 */ /* 0x000fe400078ec0ff */
[----:B------:R-:W-:-:S03]  /*07a0*/  @!P0 LOP3.LUT R23, R7, 0x7ff00000, RZ, 0xc0, !PT ;  /* 0x7ff0000007178812 */ /* 0x000fc600078ec0ff */
[----:B------:R-:W-:-:S05]  /*07b0*/  VIADD R20, R22, 0xffffffff ;  /* 0xffffffff16147836 */ /* 0x000fca0000000000 */
[----:B------:R-:W-:Y:S01]  /*07c0*/  ISETP.GT.U32.AND P0, PT, R20, 0x7feffffe, PT ;  /* 0x7feffffe1400780c */ /* 0x000fe20003f04070 */
[----:B------:R-:W-:-:S05]  /*07d0*/  VIADD R20, R23, 0xffffffff ;  /* 0xffffffff17147836 */ /* 0x000fca0000000000 */
[----:B------:R-:W-:-:S13]  /*07e0*/  ISETP.GT.U32.OR P0, PT, R20, 0x7feffffe, P0 ;  /* 0x7feffffe1400780c */ /* 0x000fda0000704470 */
[----:B------:R-:W-:Y:S05]  /*07f0*/  @P0 BRA `(.L_x_6) ;  /* 0x0000000000600947 */ /* 0x000fea0003800000 */
[----:B------:R-:W-:Y:S01]  /*0800*/  VIADDMNMX R26, R26, -R27, 0xb9600000, !PT ;  /* 0xb96000001a1a7446 */ /* 0x000fe2000780091b */
[----:B------:R-:W-:-:S03]  /*0810*/  IMAD.MOV.U32 R4, RZ, RZ, RZ ;  /* 0x000000ffff047224 */ /* 0x000fc600078e00ff */
[----:B------:R-:W-:-:S05]  /*0820*/  VIMNMX R5, PT, PT, R26, 0x46a00000, PT ;  /* 0x46a000001a057848 */ /* 0x000fca0003fe0100 */
[----:B------:R-:W-:-:S04]  /*0830*/  IMAD.IADD R0, R5, 0x1, -R0 ;  /* 0x0000000105007824 */ /* 0x000fc800078e0a00 */
[----:B------:R-:W-:-:S06]  /*0840*/  VIADD R5, R0, 0x7fe00000 ;  /* 0x7fe0000000057836 */ /* 0x000fcc0000000000 */
[----:B------:R-:W-:-:S10]  /*0850*/  DMUL R20, R24, R4 ;  /* 0x0000000418147228 */ /* 0x000fd40000000000 */
[----:B------:R-:W-:-:S13]  /*0860*/  FSETP.GTU.AND P0, PT, |R21|, 1.469367938527859385e-39, PT ;  /* 0x001000001500780b */ /* 0x000fda0003f0c200 */
[----:B------:R-:W-:Y:S05]  /*0870*/  @P0 BRA `(.L_x_7) ;  /* 0x0000000000980947 */ /* 0x000fea0003800000 */
[----:B------:R-:W-:Y:S01]  /*0880*/  DFMA R6, R24, -R6, R18 ;  /* 0x800000061806722b */ /* 0x000fe20000000012 */
[----:B------:R-:W-:-:S09]  /*0890*/  MOV R4, RZ ;  /* 0x000000ff00047202 */ /* 0x000fd20000000f00 */
[C---:B------:R-:W-:Y:S02]  /*08a0*/  FSETP.NEU.AND P0, PT, R7.reuse, RZ, PT ;  /* 0x000000ff0700720b */ /* 0x040fe40003f0d000 */
[----:B------:R-:W-:-:S04]  /*08b0*/  LOP3.LUT R9, R7, 0x80000000, R9, 0x48, !PT ;  /* 0x8000000007097812 */ /* 0x000fc800078e4809 */
[----:B------:R-:W-:-:S07]  /*08c0*/  LOP3.LUT R5, R9, R5, RZ, 0xfc, !PT ;  /* 0x0000000509057212 */ /* 0x000fce00078efcff */
[----:B------:R-:W-:Y:S05]  /*08d0*/  @!P0 BRA `(.L_x_7) ;  /* 0x0000000000808947 */ /* 0x000fea0003800000 */
[----:B------:R-:W-:Y:S01]  /*08e0*/  IMAD.MOV R7, RZ, RZ, -R0 ;  /* 0x000000ffff077224 */ /* 0x000fe200078e0a00 */
[----:B------:R-:W-:Y:S01]  /*08f0*/  DMUL.RP R4, R24, R4 ;  /* 0x0000000418047228 */ /* 0x000fe20000008000 */
[----:B------:R-:W-:-:S06]  /*0900*/  IMAD.MOV.U32 R6, RZ, RZ, RZ ;  /* 0x000000ffff067224 */ /* 0x000fcc00078e00ff */
[----:B------:R-:W-:-:S03]  /*0910*/  DFMA R6, R20, -R6, R24 ;  /* 0x800000061406722b */ /* 0x000fc60000000018 */
[----:B------:R-:W-:-:S03]  /*0920*/  LOP3.LUT R9, R5, R9, RZ, 0x3c, !PT ;  /* 0x0000000905097212 */ /* 0x000fc600078e3cff */
[----:B------:R-:W-:-:S04]  /*0930*/  IADD3 R6, PT, PT, -R0, -0x43300000, RZ ;  /* 0xbcd0000000067810 */ /* 0x000fc80007ffe1ff */
[----:B------:R-:W-:-:S04]  /*0940*/  FSETP.NEU.AND P0, PT, |R7|, R6, PT ;  /* 0x000000060700720b */ /* 0x000fc80003f0d200 */
[----:B------:R-:W-:Y:S02]  /*0950*/  FSEL R20, R4, R20, !P0 ;  /* 0x0000001404147208 */ /* 0x000fe40004000000 */
[----:B------:R-:W-:Y:S01]  /*0960*/  FSEL R21, R9, R21, !P0 ;  /* 0x0000001509157208 */ /* 0x000fe20004000000 */
[----:B------:R-:W-:Y:S06]  /*0970*/  BRA `(.L_x_7) ;  /* 0x0000000000587947 */ /* 0x000fec0003800000 */
.L_x_6:
[----:B------:R-:W-:-:S14]  /*0980*/  DSETP.NAN.AND P0, PT, R4, R4, PT ;  /* 0x000000040400722a */ /* 0x000fdc0003f08000 */
[----:B------:R-:W-:Y:S05]  /*0990*/  @P0 BRA `(.L_x_8) ;  /* 0x0000000000480947 */ /* 0x000fea0003800000 */
[----:B------:R-:W0:Y:S02]  /*09a0*/  LDC.64 R6, c[0x0][0x398] ;  /* 0x0000e600ff067b82 */ /* 0x000e240000000a00 */
[----:B0-----:R-:W-:-:S14]  /*09b0*/  DSETP.NAN.AND P0, PT, R6, R6, PT ;  /* 0x000000060600722a */ /* 0x001fdc0003f08000 */
[----:B------:R-:W-:Y:S05]  /*09c0*/  @P0 BRA `(.L_x_9) ;  /* 0x0000000000300947 */ /* 0x000fea0003800000 */
[----:B------:R-:W-:Y:S01]  /*09d0*/  ISETP.NE.AND P0, PT, R22, R23, PT ;  /* 0x000000171600720c */ /* 0x000fe20003f05270 */
[----:B------:R-:W-:Y:S02]  /*09e0*/  IMAD.MOV.U32 R20, RZ, RZ, 0x0 ;  /* 0x00000000ff147424 */ /* 0x000fe400078e00ff */
[----:B------:R-:W-:-:S10]  /*09f0*/  IMAD.MOV.U32 R21, RZ, RZ, -0x80000 ;  /* 0xfff80000ff157424 */ /* 0x000fd400078e00ff */
[----:B------:R-:W-:Y:S05]  /*0a00*/  @!P0 BRA `(.L_x_7) ;  /* 0x0000000000348947 */ /* 0x000fea0003800000 */
[----:B------:R-:W-:Y:S02]  /*0a10*/  ISETP.NE.AND P0, PT, R22, 0x7ff00000, PT ;  /* 0x7ff000001600780c */ /* 0x000fe40003f05270 */
[----:B------:R-:W-:Y:S02]  /*0a20*/  LOP3.LUT R21, R5, 0x80000000, R9, 0x48, !PT ;  /* 0x8000000005157812 */ /* 0x000fe400078e4809 */
[----:B------:R-:W-:-:S13]  /*0a30*/  ISETP.EQ.OR P0, PT, R23, RZ, !P0 ;  /* 0x000000ff1700720c */ /* 0x000fda0004702670 */
[----:B------:R-:W-:Y:S01]  /*0a40*/  @P0 LOP3.LUT R0, R21, 0x7ff00000, RZ, 0xfc, !PT ;  /* 0x7ff0000015000812 */ /* 0x000fe200078efcff */
[----:B------:R-:W-:Y:S02]  /*0a50*/  @!P0 IMAD.MOV.U32 R20, RZ, RZ, RZ ;  /* 0x000000ffff148224 */ /* 0x000fe400078e00ff */
[----:B------:R-:W-:Y:S01]  /*0a60*/  @P0 IMAD.MOV.U32 R20, RZ, RZ, RZ ;  /* 0x000000ffff140224 */ /* 0x000fe200078e00ff */
[----:B------:R-:W-:Y:S01]  /*0a70*/  @P0 MOV R21, R0 ;  /* 0x0000000000150202 */ /* 0x000fe20000000f00 */
[----:B------:R-:W-:Y:S06]  /*0a80*/  BRA `(.L_x_7) ;  /* 0x0000000000147947 */ /* 0x000fec0003800000 */
.L_x_9:
[----:B------:R-:W-:Y:S01]  /*0a90*/  LOP3.LUT R21, R9, 0x80000, RZ, 0xfc, !PT ;  /* 0x0008000009157812 */ /* 0x000fe200078efcff */
[----:B------:R-:W-:Y:S01]  /*0aa0*/  IMAD.MOV.U32 R20, RZ, RZ, R8 ;  /* 0x000000ffff147224 */ /* 0x000fe200078e0008 */
[----:B------:R-:W-:Y:S06]  /*0ab0*/  BRA `(.L_x_7) ;  /* 0x0000000000087947 */ /* 0x000fec0003800000 */
.L_x_8:
[----:B------:R-:W-:Y:S01]  /*0ac0*/  LOP3.LUT R21, R5, 0x80000, RZ, 0xfc, !PT ;  /* 0x0008000005157812 */ /* 0x000fe200078efcff */
[----:B------:R-:W-:-:S07]  /*0ad0*/  IMAD.MOV.U32 R20, RZ, RZ, R4 ;  /* 0x000000ffff147224 */ /* 0x000fce00078e0004 */
.L_x_7:
[----:B------:R-:W-:Y:S05]  /*0ae0*/  BSYNC.RECONVERGENT B1 ;  /* 0x0000000000017941 */ /* 0x000fea0003800200 */
.L_x_5:
[----:B------:R-:W-:Y:S02]  /*0af0*/  IMAD.MOV.U32 R4, RZ, RZ, R2 ;  /* 0x000000ffff047224 */ /* 0x000fe400078e0002 */
[----:B------:R-:W-:-:S04]  /*0b00*/  IMAD.MOV.U32 R5, RZ, RZ, 0x0 ;  /* 0x00000000ff057424 */ /* 0x000fc800078e00ff */
[----:B------:R-:W-:Y:S05]  /*0b10*/  RET.REL.NODEC R4 `(_Z9SDHKernelP8atomdescP10hist_entryxd) ;  /* 0xfffffff404387950 */ /* 0x000fea0003c3ffff */
        .weak           $__internal_1_$__cuda_sm20_dsqrt_rn_f64_mediumpath_v1
        .type           $__internal_1_$__cuda_sm20_dsqrt_rn_f64_mediumpath_v1,@function
        .size           $__internal_1_$__cuda_sm20_dsqrt_rn_f64_mediumpath_v1,(.L_x_16 - $__internal_1_$__cuda_sm20_dsqrt_rn_f64_mediumpath_v1)
$__internal_1_$__cuda_sm20_dsqrt_rn_f64_mediumpath_v1:
[----:B------:R-:W-:Y:S01]  /*0b20*/  ISETP.GE.U32.AND P0, PT, R6, -0x3400000, PT ;  /* 0xfcc000000600780c */ /* 0x000fe20003f06070 */
[----:B------:R-:W-:Y:S01]  /*0b30*/  BSSY.RECONVERGENT B1, `(.L_x_10) ;  /* 0x0000026000017945 */ /* 0x000fe20003800200 */
[----:B------:R-:W-:Y:S01]  /*0b40*/  IMAD.MOV.U32 R22, RZ, RZ, R24 ;  /* 0x000000ffff167224 */ /* 0x000fe200078e0018 */
[----:B------:R-:W-:Y:S01]  /*0b50*/  MOV R7, R21 ;  /* 0x0000001500077202 */ /* 0x000fe20000000f00 */
[----:B------:R-:W-:-:S09]  /*0b60*/  IMAD.MOV.U32 R6, RZ, RZ, R20 ;  /* 0x000000ffff067224 */ /* 0x000fd200078e0014 */
[----:B------:R-:W-:Y:S05]  /*0b70*/  @!P0 BRA `(.L_x_11) ;  /* 0x0000000000208947 */ /* 0x000fea0003800000 */
[----:B------:R-:W-:-:S10]  /*0b80*/  DFMA.RM R6, R6, R22, R18 ;  /* 0x000000160606722b */ /* 0x000fd40000004012 */
[----:B------:R-:W-:-:S05]  /*0b90*/  IADD3 R8, P0, PT, R6, 0x1, RZ ;  /* 0x0000000106087810 */ /* 0x000fca0007f1e0ff */
[----:B------:R-:W-:-:S06]  /*0ba0*/  IMAD.X R9, RZ, RZ, R7, P0 ;  /* 0x000000ffff097224 */ /* 0x000fcc00000e0607 */
[----:B------:R-:W-:-:S08]  /*0bb0*/  DFMA.RP R4, -R6, R8, R4 ;  /* 0x000000080604722b */ /* 0x000fd00000008104 */
[----:B------:R-:W-:-:S06]  /*0bc0*/  DSETP.GT.AND P0, PT, R4, RZ, PT ;  /* 0x000000ff0400722a */ /* 0x000fcc0003f04000 */
[----:B------:R-:W-:Y:S02]  /*0bd0*/  FSEL R6, R8, R6, P0 ;  /* 0x0000000608067208 */ /* 0x000fe40000000000 */
[----:B------:R-:W-:Y:S01]  /*0be0*/  FSEL R7, R9, R7, P0 ;  /* 0x0000000709077208 */ /* 0x000fe20000000000 */
[----:B------:R-:W-:Y:S06]  /*0bf0*/  BRA `(.L_x_12) ;  /* 0x0000000000647947 */ /* 0x000fec0003800000 */
.L_x_11:
[----:B------:R-:W-:-:S14]  /*0c00*/  DSETP.NE.AND P0, PT, R4, RZ, PT ;  /* 0x000000ff0400722a */ /* 0x000fdc0003f05000 */
[----:B------:R-:W-:Y:S05]  /*0c10*/  @!P0 BRA `(.L_x_13) ;  /* 0x0000000000588947 */ /* 0x000fea0003800000 */
[----:B------:R-:W-:-:S13]  /*0c20*/  ISETP.GE.AND P0, PT, R5, RZ, PT ;  /* 0x000000ff0500720c */ /* 0x000fda0003f06270 */
[----:B------:R-:W-:Y:S02]  /*0c30*/  @!P0 IMAD.MOV.U32 R6, RZ, RZ, 0x0 ;  /* 0x00000000ff068424 */ /* 0x000fe400078e00ff */
[----:B------:R-:W-:Y:S01]  /*0c40*/  @!P0 IMAD.MOV.U32 R7, RZ, RZ, -0x80000 ;  /* 0xfff80000ff078424 */ /* 0x000fe200078e00ff */
[----:B------:R-:W-:Y:S06]  /*0c50*/  @!P0 BRA `(.L_x_12) ;  /* 0x00000000004c8947 */ /* 0x000fec0003800000 */
[----:B------:R-:W-:-:S13]  /*0c60*/  ISETP.GT.AND P0, PT, R5, 0x7fefffff, PT ;  /* 0x7fefffff0500780c */ /* 0x000fda0003f04270 */
[----:B------:R-:W-:Y:S05]  /*0c70*/  @P0 BRA `(.L_x_13) ;  /* 0x0000000000400947 */ /* 0x000fea0003800000 */
[----:B------:R-:W-:Y:S01]  /*0c80*/  DMUL R4, R4, 8.11296384146066816958e+31 ;  /* 0x4690000004047828 */ /* 0x000fe20000000000 */
[----:B------:R-:W-:Y:S02]  /*0c90*/  IMAD.MOV.U32 R6, RZ, RZ, RZ ;  /* 0x000000ffff067224 */ /* 0x000fe400078e00ff */
[----:B------:R-:W-:Y:S02]  /*0ca0*/  IMAD.MOV.U32 R18, RZ, RZ, 0x0 ;  /* 0x00000000ff127424 */ /* 0x000fe400078e00ff */
[----:B------:R-:W-:Y:S01]  /*0cb0*/  IMAD.MOV.U32 R19, RZ, RZ, 0x3fd80000 ;  /* 0x3fd80000ff137424 */ /* 0x000fe200078e00ff */
[----:B------:R-:W0:Y:S02]  /*0cc0*/  MUFU.RSQ64H R7, R5 ;  /* 0x0000000500077308 */ /* 0x000e240000001c00 */
[----:B0-----:R-:W-:-:S08]  /*0cd0*/  DMUL R8, R6, R6 ;  /* 0x0000000606087228 */ /* 0x001fd00000000000 */
[----:B------:R-:W-:-:S08]  /*0ce0*/  DFMA R8, R4, -R8, 1 ;  /* 0x3ff000000408742b */ /* 0x000fd00000000808 */
[----:B------:R-:W-:Y:S02]  /*0cf0*/  DFMA R18, R8, R18, 0.5 ;  /* 0x3fe000000812742b */ /* 0x000fe40000000012 */
[----:B------:R-:W-:-:S08]  /*0d00*/  DMUL R8, R6, R8 ;  /* 0x0000000806087228 */ /* 0x000fd00000000000 */
[----:B------:R-:W-:-:S08]  /*0d10*/  DFMA R8, R18, R8, R6 ;  /* 0x000000081208722b */ /* 0x000fd00000000006 */
[----:B------:R-:W-:Y:S02]  /*0d20*/  DMUL R6, R4, R8 ;  /* 0x0000000804067228 */ /* 0x000fe40000000000 */
[----:B------:R-:W-:-:S06]  /*0d30*/  IADD3 R9, PT, PT, R9, -0x100000, RZ ;  /* 0xfff0000009097810 */ /* 0x000fcc0007ffe0ff */
[----:B------:R-:W-:-:S08]  /*0d40*/  DFMA R18, R6, -R6, R4 ;  /* 0x800000060612722b */ /* 0x000fd00000000004 */
[----:B------:R-:W-:-:S10]  /*0d50*/  DFMA R6, R8, R18, R6 ;  /* 0x000000120806722b */ /* 0x000fd40000000006 */
[----:B------:R-:W-:Y:S01]  /*0d60*/  VIADD R7, R7, 0xfcb00000 ;  /* 0xfcb0000007077836 */ /* 0x000fe20000000000 */
[----:B------:R-:W-:Y:S06]  /*0d70*/  BRA `(.L_x_12) ;  /* 0x0000000000047947 */ /* 0x000fec0003800000 */
.L_x_13:
[----:B------:R-:W-:-:S11]  /*0d80*/  DADD R6, R4, R4 ;  /* 0x0000000004067229 */ /* 0x000fd60000000004 */
.L_x_12:
[----:B------:R-:W-:Y:S05]  /*0d90*/  BSYNC.RECONVERGENT B1 ;  /* 0x0000000000017941 */ /* 0x000fea0003800200 */
.L_x_10:
[----:B------:R-:W-:Y:S02]  /*0da0*/  IMAD.MOV.U32 R4, RZ, RZ, R0 ;  /* 0x000000ffff047224 */ /* 0x000fe400078e0000 */
[----:B------:R-:W-:Y:S02]  /*0db0*/  IMAD.MOV.U32 R5, RZ, RZ, 0x0 ;  /* 0x00000000ff057424 */ /* 0x000fe400078e00ff */
[----:B------:R-:W-:Y:S02]  /*0dc0*/  IMAD.MOV.U32 R8, RZ, RZ, R6 ;  /* 0x000000ffff087224 */ /* 0x000fe400078e0006 */
[----:B------:R-:W-:Y:S01]  /*0dd0*/  IMAD.MOV.U32 R9, RZ, RZ, R7 ;  /* 0x000000ffff097224 */ /* 0x000fe200078e0007 */
[----:B------:R-:W-:Y:S06]  /*0de0*/  RET.REL.NODEC R4 `(_Z9SDHKernelP8atomdescP10hist_entryxd) ;  /* 0xfffffff004847950 */ /* 0x000fec0003c3ffff */
.L_x_14:
[----:B------:R-:W-:-:S00]  /*0df0*/  BRA `(.L_x_14) ;  /* 0xfffffffc00fc7947 */ /* 0x000fc0000383ffff */
[----:B------:R-:W-:-:S00]  /*0e00*/  NOP ;  /* 0x0000000000007918 */ /* 0x000fc00000000000 */
[----:B------:R-:W-:-:S00]  /*0e10*/  NOP ;  /* 0x0000000000007918 */ /* 0x000fc00000000000 */
[----:B------:R-:W-:-:S00]  /*0e20*/  NOP ;  /* 0x0000000000007918 */ /* 0x000fc00000000000 */
[----:B------:R-:W-:-:S00]  /*0e30*/  NOP ;  /* 0x0000000000007918 */ /* 0x000fc00000000000 */
[----:B------:R-:W-:-:S00]  /*0e40*/  NOP ;  /* 0x0000000000007918 */ /* 0x000fc00000000000 */
[----:B------:R-:W-:-:S00]  /*0e50*/  NOP ;  /* 0x0000000000007918 */ /* 0x000fc00000000000 */
[----:B------:R-:W-:-:S00]  /*0e60*/  NOP ;  /* 0x0000000000007918 */ /* 0x000fc00000000000 */
[----:B------:R-:W-:-:S00]  /*0e70*/  NOP ;  /* 0x0000000000007918 */ /* 0x000fc00000000000 */
.L_x_16:


//--------------------- .nv.shared.reserved.0     --------------------------
	.section	.nv.shared.reserved.0,"aw",@nobits
	.weak		__nv_reservedSMEM_offset_0_alias
	.size		__nv_reservedSMEM_offset_0_alias, 0, 64
	.other		__nv_reservedSMEM_offset_0_alias,@"STO_CUDA_RESERVED_SHARED STV_DEFAULT"
__nv_reservedSMEM_offset_0_alias:
	.zero		0
	.zero		64


//--------------------- .nv.constant0._Z9SDHKernelP8atomdescP10hist_entryxd --------------------------
	.section	.nv.constant0._Z9SDHKernelP8atomdescP10hist_entryxd,"a",@progbits
	.sectionflags	@""
	.align	4
.nv.constant0._Z9SDHKernelP8atomdescP10hist_entryxd:
	.zero		928


//--------------------- SYMBOLS --------------------------

	.type		.nv.reservedSmem.offset0,@object
	.size		.nv.reservedSmem.offset0,0x4
